	.headerflags	@"EF_CUDA_TEXMODE_UNIFIED EF_CUDA_64BIT_ADDRESS EF_CUDA_ACCELERATORS EF_CUDA_SM90 EF_CUDA_VIRTUAL_SM(EF_CUDA_SM90)"
	.elftype	@"ET_EXEC"


//--------------------- .nv.info                  --------------------------
	.section	.nv.info,"",@"SHT_CUDA_INFO"
	.align	4


	//----- nvinfo : EIATTR_REGCOUNT
	.align		4
        /*0000*/ 	.byte	0x04, 0x2f
        /*0002*/ 	.short	(.L_1 - .L_0)
	.align		4
.L_0:
        /*0004*/ 	.word	index@(triton_poi_fused__unsafe_index_add_mul_sub_23)
        /*0008*/ 	.word	0x00000019


	//----- nvinfo : EIATTR_MIN_STACK_SIZE
	.align		4
.L_1:
        /*000c*/ 	.byte	0x04, 0x12
        /*000e*/ 	.short	(.L_3 - .L_2)
	.align		4
.L_2:
        /*0010*/ 	.word	index@(triton_poi_fused__unsafe_index_add_mul_sub_23)
        /*0014*/ 	.word	0x00000000


	//----- nvinfo : EIATTR_FRAME_SIZE
	.align		4
.L_3:
        /*0018*/ 	.byte	0x04, 0x11
        /*001a*/ 	.short	(.L_5 - .L_4)
	.align		4
.L_4:
        /*001c*/ 	.word	index@(triton_poi_fused__unsafe_index_add_mul_sub_23)
        /*0020*/ 	.word	0x00000000


	//----- nvinfo : EIATTR_MIN_STACK_SIZE
	.align		4
.L_5:
        /*0024*/ 	.byte	0x04, 0x12
        /*0026*/ 	.short	(.L_7 - .L_6)
	.align		4
.L_6:
        /*0028*/ 	.word	index@(triton_poi_fused__unsafe_index_add_mul_sub_23)
        /*002c*/ 	.word	0x00000000
.L_7:


//--------------------- .nv.info.triton_poi_fused__unsafe_index_add_mul_sub_23 --------------------------
	.section	.nv.info.triton_poi_fused__unsafe_index_add_mul_sub_23,"",@"SHT_CUDA_INFO"
	.sectionflags	@""
	.align	4


	//----- nvinfo : EIATTR_CUDA_API_VERSION
	.align		4
        /*0000*/ 	.byte	0x04, 0x37
        /*0002*/ 	.short	(.L_9 - .L_8)
.L_8:
        /*0004*/ 	.word	0x0000007c


	//----- nvinfo : EIATTR_KPARAM_INFO
	.align		4
.L_9:
        /*0008*/ 	.byte	0x04, 0x17
        /*000a*/ 	.short	(.L_11 - .L_10)
.L_10:
        /*000c*/ 	.word	0x00000000
        /*0010*/ 	.short	0x0006
        /*0012*/ 	.short	0x0030
        /*0014*/ 	.byte	0x00, 0xf0, 0x11, 0x00


	//----- nvinfo : EIATTR_KPARAM_INFO
	.align		4
.L_11:
        /*0018*/ 	.byte	0x04, 0x17
        /*001a*/ 	.short	(.L_13 - .L_12)
.L_12:
        /*001c*/ 	.word	0x00000000
        /*0020*/ 	.short	0x0005
        /*0022*/ 	.short	0x0028
        /*0024*/ 	.byte	0x00, 0xf4, 0x21, 0x00


	//----- nvinfo : EIATTR_KPARAM_INFO
	.align		4
.L_13:
        /*0028*/ 	.byte	0x04, 0x17
        /*002a*/ 	.short	(.L_15 - .L_14)
.L_14:
        /*002c*/ 	.word	0x00000000
        /*0030*/ 	.short	0x0004
        /*0032*/ 	.short	0x0020
        /*0034*/ 	.byte	0x00, 0xf4, 0x21, 0x00


	//----- nvinfo : EIATTR_KPARAM_INFO
	.align		4
.L_15:
        /*0038*/ 	.byte	0x04, 0x17
        /*003a*/ 	.short	(.L_17 - .L_16)
.L_16:
        /*003c*/ 	.word	0x00000000
        /*0040*/ 	.short	0x0003
        /*0042*/ 	.short	0x0018
        /*0044*/ 	.byte	0x00, 0xf4, 0x21, 0x00


	//----- nvinfo : EIATTR_KPARAM_INFO
	.align		4
.L_17:
        /*0048*/ 	.byte	0x04, 0x17
        /*004a*/ 	.short	(.L_19 - .L_18)
.L_18:
        /*004c*/ 	.word	0x00000000
        /*0050*/ 	.short	0x0002
        /*0052*/ 	.short	0x0010
        /*0054*/ 	.byte	0x00, 0xf4, 0x21, 0x00


	//----- nvinfo : EIATTR_KPARAM_INFO
	.align		4
.L_19:
        /*0058*/ 	.byte	0x04, 0x17
        /*005a*/ 	.short	(.L_21 - .L_20)
.L_20:
        /*005c*/ 	.word	0x00000000
        /*0060*/ 	.short	0x0001
        /*0062*/ 	.short	0x0008
        /*0064*/ 	.byte	0x00, 0xf4, 0x21, 0x00


	//----- nvinfo : EIATTR_KPARAM_INFO
	.align		4
.L_21:
        /*0068*/ 	.byte	0x04, 0x17
        /*006a*/ 	.short	(.L_23 - .L_22)
.L_22:
        /*006c*/ 	.word	0x00000000
        /*0070*/ 	.short	0x0000
        /*0072*/ 	.short	0x0000
        /*0074*/ 	.byte	0x00, 0xf4, 0x21, 0x00


	//----- nvinfo : EIATTR_SPARSE_MMA_MASK
	.align		4
.L_23:
        /*0078*/ 	.byte	0x03, 0x50
        /*007a*/ 	.short	0x0000


	//----- nvinfo : EIATTR_MAXREG_COUNT
	.align		4
        /*007c*/ 	.byte	0x03, 0x1b
        /*007e*/ 	.short	0x00ff


	//----- nvinfo : EIATTR_EXIT_INSTR_OFFSETS
	.align		4
        /*0080*/ 	.byte	0x04, 0x1c
        /*0082*/ 	.short	(.L_25 - .L_24)


	//   ....[0]....
.L_24:
        /*0084*/ 	.word	0x000004e0


	//----- nvinfo : EIATTR_REQNTID
	.align		4
.L_25:
        /*0088*/ 	.byte	0x04, 0x10
        /*008a*/ 	.short	(.L_27 - .L_26)
.L_26:
        /*008c*/ 	.word	0x00000100
        /*0090*/ 	.word	0x00000001
        /*0094*/ 	.word	0x00000001


	//----- nvinfo : EIATTR_CBANK_PARAM_SIZE
	.align		4
.L_27:
        /*0098*/ 	.byte	0x03, 0x19
        /*009a*/ 	.short	0x0034


	//----- nvinfo : EIATTR_PARAM_CBANK
	.align		4
        /*009c*/ 	.byte	0x04, 0x0a
        /*009e*/ 	.short	(.L_29 - .L_28)
	.align		4
.L_28:
        /*00a0*/ 	.word	index@(.nv.constant0.triton_poi_fused__unsafe_index_add_mul_sub_23)
        /*00a4*/ 	.short	0x0210
        /*00a6*/ 	.short	0x0034


	//----- nvinfo : EIATTR_SW_WAR
	.align		4
.L_29:
        /*00a8*/ 	.byte	0x04, 0x36
        /*00aa*/ 	.short	(.L_31 - .L_30)
.L_30:
        /*00ac*/ 	.word	0x00000008
.L_31:


//--------------------- .nv.callgraph             --------------------------
	.section	.nv.callgraph,"",@"SHT_CUDA_CALLGRAPH"
	.align	4
	.sectionentsize	8
	.align		4
        /*0000*/ 	.word	0x00000000
	.align		4
        /*0004*/ 	.word	0xffffffff
	.align		4
        /*0008*/ 	.word	0x00000000
	.align		4
        /*000c*/ 	.word	0xfffffffe
	.align		4
        /*0010*/ 	.word	0x00000000
	.align		4
        /*0014*/ 	.word	0xfffffffd
	.align		4
        /*0018*/ 	.word	0x00000000
	.align		4
        /*001c*/ 	.word	0xfffffffc


//--------------------- .text.triton_poi_fused__unsafe_index_add_mul_sub_23 --------------------------
	.section	.text.triton_poi_fused__unsafe_index_add_mul_sub_23,"ax",@progbits
	.align	128
        .global         triton_poi_fused__unsafe_index_add_mul_sub_23
        .type           triton_poi_fused__unsafe_index_add_mul_sub_23,@function
        .size           triton_poi_fused__unsafe_index_add_mul_sub_23,(.L_x_1 - triton_poi_fused__unsafe_index_add_mul_sub_23)
        .other          triton_poi_fused__unsafe_index_add_mul_sub_23,@"STO_CUDA_ENTRY STV_DEFAULT"
triton_poi_fused__unsafe_index_add_mul_sub_23:
.text.triton_poi_fused__unsafe_index_add_mul_sub_23:
[----:B------:R-:W-:Y:S01]  /*0000*/  LDC R1, c[0x0][0x28] ;  /* 0x00000a00ff017b82 */ /* 0x000fe20000000800 */
[----:B------:R-:W1:Y:S07]  /*0010*/  S2R R0, SR_TID.X ;  /* 0x0000000000007919 */ /* 0x000e6e0000002100 */
[----:B------:R-:W2:Y:S01]  /*0020*/  LDC.64 R14, c[0x0][0x210] ;  /* 0x00008400ff0e7b82 */ /* 0x000ea20000000a00 */
[----:B------:R-:W-:Y:S01]  /*0030*/  ULDC.64 UR4, c[0x0][0x208] ;  /* 0x0000820000047ab9 */ /* 0x000fe20000000a00 */
[----:B------:R-:W-:Y:S01]  /*0040*/  ULDC.64 UR6, c[0x0][0x220] ;  /* 0x0000880000067ab9 */ /* 0x000fe20000000a00 */
[----:B------:R-:W3:Y:S05]  /*0050*/  S2R R3, SR_CTAID.X ;  /* 0x0000000000037919 */ /* 0x000eea0000002500 */
[----:B------:R-:W4:Y:S01]  /*0060*/  LDC.64 R8, c[0x0][0x218] ;  /* 0x00008600ff087b82 */ /* 0x000f220000000a00 */
[----:B-1----:R-:W-:-:S05]  /*0070*/  IMAD.SHL.U32 R0, R0, 0x2, RZ ;  /* 0x0000000200007824 */ /* 0x002fca00078e00ff */
[----:B------:R-:W-:-:S05]  /*0080*/  LOP3.LUT R0, R0, 0x1fe, RZ, 0xc0, !PT ;  /* 0x000001fe00007812 */ /* 0x000fca00078ec0ff */
[----:B---3--:R-:W-:-:S05]  /*0090*/  IMAD R0, R3, 0x200, R0 ;  /* 0x0000020003007824 */ /* 0x008fca00078e0200 */
[----:B------:R-:W-:-:S04]  /*00a0*/  SHF.R.S32.HI R5, RZ, 0x1f, R0 ;  /* 0x0000001fff057819 */ /* 0x000fc80000011400 */
[----:B------:R-:W-:-:S04]  /*00b0*/  LEA.HI R2, R5, R0, RZ, 0x6 ;  /* 0x0000000005027211 */ /* 0x000fc800078f30ff */
[----:B------:R-:W-:Y:S02]  /*00c0*/  SHF.R.S32.HI R4, RZ, 0x6, R2 ;  /* 0x00000006ff047819 */ /* 0x000fe40000011402 */
[----:B------:R-:W-:Y:S02]  /*00d0*/  LOP3.LUT R7, R2, 0xffffffc0, RZ, 0xc0, !PT ;  /* 0xffffffc002077812 */ /* 0x000fe400078ec0ff */
[----:B------:R-:W-:-:S04]  /*00e0*/  LEA.HI R5, R4, R4, RZ, 0x6 ;  /* 0x0000000404057211 */ /* 0x000fc800078f30ff */
[----:B------:R-:W-:-:S05]  /*00f0*/  LOP3.LUT R5, R5, 0xffffffc0, RZ, 0xc0, !PT ;  /* 0xffffffc005057812 */ /* 0x000fca00078ec0ff */
[----:B------:R-:W-:-:S04]  /*0100*/  IMAD.IADD R5, R4, 0x1, -R5 ;  /* 0x0000000104057824 */ /* 0x000fc800078e0a05 */
[----:B--2---:R-:W-:Y:S02]  /*0110*/  IMAD.WIDE R14, R5, 0x8, R14 ;  /* 0x00000008050e7825 */ /* 0x004fe400078e020e */
[----:B------:R-:W1:Y:S04]  /*0120*/  LDC.64 R4, c[0x0][0x228] ;  /* 0x00008a00ff047b82 */ /* 0x000e680000000a00 */
[----:B------:R-:W2:Y:S01]  /*0130*/  LDG.E.EL.64 R14, desc[UR4][R14.64] ;  /* 0x000000040e0e7981 */ /* 0x000ea2000c2e1b00 */
[----:B------:R-:W-:-:S04]  /*0140*/  IMAD.IADD R12, R0, 0x1, -R7 ;  /* 0x00000001000c7824 */ /* 0x000fc800078e0a07 */
[----:B----4-:R-:W-:-:S06]  /*0150*/  IMAD.WIDE R8, R12, 0x8, R8 ;  /* 0x000000080c087825 */ /* 0x010fcc00078e0208 */
[----:B------:R-:W3:Y:S01]  /*0160*/  LDG.E.EL.128 R8, desc[UR4][R8.64] ;  /* 0x0000000408087981 */ /* 0x000ee2000c2e1d00 */
[----:B-1----:R-:W-:-:S06]  /*0170*/  IMAD.WIDE R4, R12, 0x8, R4 ;  /* 0x000000080c047825 */ /* 0x002fcc00078e0204 */
[----:B------:R-:W4:Y:S01]  /*0180*/  LDG.E.EL.128 R4, desc[UR4][R4.64] ;  /* 0x0000000404047981 */ /* 0x000f22000c2e1d00 */
[----:B------:R-:W-:-:S04]  /*0190*/  SHF.R.S32.HI R3, RZ, 0x16, R3 ;  /* 0x00000016ff037819 */ /* 0x000fc80000011403 */
[----:B------:R-:W-:-:S04]  /*01a0*/  SGXT R3, R3, 0x1 ;  /* 0x000000010303781a */ /* 0x000fc80000000200 */
[----:B------:R-:W-:Y:S02]  /*01b0*/  LEA.HI R3, R3, R0, RZ, 0xc ;  /* 0x0000000003037211 */ /* 0x000fe400078f60ff */
[----:B--2---:R-:W-:-:S04]  /*01c0*/  SHF.R.U32.HI R13, RZ, 0x1a, R15 ;  /* 0x0000001aff0d7819 */ /* 0x004fc8000001160f */
[----:B------:R-:W-:-:S04]  /*01d0*/  LOP3.LUT R13, R13, 0x20, RZ, 0xc0, !PT ;  /* 0x000000200d0d7812 */ /* 0x000fc800078ec0ff */
[----:B------:R-:W-:Y:S02]  /*01e0*/  IADD3 R16, P0, R14, R13, RZ ;  /* 0x0000000d0e107210 */ /* 0x000fe40007f1e0ff */
[----:B---3--:R-:W-:-:S03]  /*01f0*/  SHF.R.U32.HI R19, RZ, 0x18, R9 ;  /* 0x00000018ff137819 */ /* 0x008fc60000011609 */
[----:B------:R-:W-:Y:S01]  /*0200*/  IMAD.X R13, RZ, RZ, R15, P0 ;  /* 0x000000ffff0d7224 */ /* 0x000fe200000e060f */
[----:B------:R-:W-:Y:S01]  /*0210*/  LEA R2, P0, R8, UR6, 0x2 ;  /* 0x0000000608027c11 */ /* 0x000fe2000f8010ff */
[----:B------:R-:W-:Y:S01]  /*0220*/  IMAD.SHL.U32 R14, R16, 0x80, RZ ;  /* 0x00000080100e7824 */ /* 0x000fe200078e00ff */
[----:B------:R-:W-:Y:S02]  /*0230*/  SHF.R.U32.HI R15, RZ, 0x18, R11 ;  /* 0x00000018ff0f7819 */ /* 0x000fe4000001160b */
[----:B------:R-:W-:Y:S02]  /*0240*/  LEA R17, P1, R10, UR6, 0x2 ;  /* 0x000000060a117c11 */ /* 0x000fe4000f8210ff */
[----:B------:R-:W-:Y:S02]  /*0250*/  LEA.HI.X R18, R8, UR7, R9, 0x2, P0 ;  /* 0x0000000708127c11 */ /* 0x000fe400080f1409 */
[----:B------:R-:W-:Y:S02]  /*0260*/  SHF.L.U64.HI R13, R16, 0x7, R13 ;  /* 0x00000007100d7819 */ /* 0x000fe4000001020d */
[----:B------:R-:W-:-:S02]  /*0270*/  LOP3.LUT R15, R15, 0x80, RZ, 0xc0, !PT ;  /* 0x000000800f0f7812 */ /* 0x000fc400078ec0ff */
[----:B----4-:R-:W-:Y:S02]  /*0280*/  LEA R9, P4, R4, UR6, 0x2 ;  /* 0x0000000604097c11 */ /* 0x010fe4000f8810ff */
[----:B------:R-:W-:Y:S02]  /*0290*/  LEA.HI.X R16, R10, UR7, R11, 0x2, P1 ;  /* 0x000000070a107c11 */ /* 0x000fe400088f140b */
[--C-:B------:R-:W-:Y:S02]  /*02a0*/  SHF.R.U32.HI R11, RZ, 0x18, R5.reuse ;  /* 0x00000018ff0b7819 */ /* 0x100fe40000011605 */
[----:B------:R-:W-:Y:S02]  /*02b0*/  LEA.HI.X R20, R4, UR7, R5, 0x2, P4 ;  /* 0x0000000704147c11 */ /* 0x000fe4000a0f1405 */
[----:B------:R-:W1:Y:S01]  /*02c0*/  LDC.64 R4, c[0x0][0x230] ;  /* 0x00008c00ff047b82 */ /* 0x000e620000000a00 */
[----:B------:R-:W-:Y:S02]  /*02d0*/  IADD3 R8, P2, P3, R14, R17, R15 ;  /* 0x000000110e087210 */ /* 0x000fe40007b5e00f */
[----:B------:R-:W-:-:S02]  /*02e0*/  LOP3.LUT R19, R19, 0x80, RZ, 0xc0, !PT ;  /* 0x0000008013137812 */ /* 0x000fc400078ec0ff */
[----:B------:R-:W-:Y:S02]  /*02f0*/  LEA R15, P4, R6, UR6, 0x2 ;  /* 0x00000006060f7c11 */ /* 0x000fe4000f8810ff */
[----:B------:R-:W-:Y:S02]  /*0300*/  SHF.R.U32.HI R10, RZ, 0x18, R7 ;  /* 0x00000018ff0a7819 */ /* 0x000fe40000011607 */
[----:B------:R-:W-:Y:S02]  /*0310*/  LOP3.LUT R11, R11, 0x80, RZ, 0xc0, !PT ;  /* 0x000000800b0b7812 */ /* 0x000fe400078ec0ff */
[----:B------:R-:W-:Y:S02]  /*0320*/  IADD3 R2, P0, P1, R14, R2, R19 ;  /* 0x000000020e027210 */ /* 0x000fe4000791e013 */
[----:B------:R-:W-:Y:S02]  /*0330*/  LEA.HI.X R22, R6, UR7, R7, 0x2, P4 ;  /* 0x0000000706167c11 */ /* 0x000fe4000a0f1407 */
[----:B------:R-:W-:-:S02]  /*0340*/  LOP3.LUT R7, R10, 0x80, RZ, 0xc0, !PT ;  /* 0x000000800a077812 */ /* 0x000fc400078ec0ff */
[C---:B------:R-:W-:Y:S02]  /*0350*/  IADD3 R6, P4, P5, R14.reuse, R9, R11 ;  /* 0x000000090e067210 */ /* 0x040fe40007d9e00b */
[----:B------:R-:W-:Y:S02]  /*0360*/  SHF.R.S32.HI R11, RZ, 0xc, R3 ;  /* 0x0000000cff0b7819 */ /* 0x000fe40000011403 */
[----:B------:R-:W-:Y:S02]  /*0370*/  IADD3.X R3, R13, R18, RZ, P0, P1 ;  /* 0x000000120d037210 */ /* 0x000fe400007e24ff */
[----:B------:R-:W-:Y:S01]  /*0380*/  IADD3 R10, P0, P1, R14, R15, R7 ;  /* 0x0000000f0e0a7210 */ /* 0x000fe2000791e007 */
[----:B------:R-:W-:Y:S01]  /*0390*/  IMAD.SHL.U32 R15, R11, 0x400, RZ ;  /* 0x000004000b0f7824 */ /* 0x000fe200078e00ff */
[C---:B------:R-:W-:Y:S02]  /*03a0*/  IADD3.X R9, R13.reuse, R16, RZ, P2, P3 ;  /* 0x000000100d097210 */ /* 0x040fe400017e64ff */
[----:B------:R-:W-:Y:S01]  /*03b0*/  IADD3.X R7, R13, R20, RZ, P4, P5 ;  /* 0x000000140d077210 */ /* 0x000fe200027ea4ff */
[----:B------:R-:W-:Y:S01]  /*03c0*/  IMAD.WIDE R2, R15, 0x4, R2 ;  /* 0x000000040f027825 */ /* 0x000fe200078e0202 */
[----:B------:R-:W-:-:S03]  /*03d0*/  IADD3.X R11, R13, R22, RZ, P0, P1 ;  /* 0x000000160d0b7210 */ /* 0x000fc600007e24ff */
[C---:B------:R-:W-:Y:S02]  /*03e0*/  IMAD.WIDE R8, R15.reuse, 0x4, R8 ;  /* 0x000000040f087825 */ /* 0x040fe400078e0208 */
[----:B------:R-:W2:Y:S02]  /*03f0*/  LDG.E.EL R3, desc[UR4][R2.64] ;  /* 0x0000000402037981 */ /* 0x000ea4000c2e1900 */
[C---:B------:R-:W-:Y:S02]  /*0400*/  IMAD.WIDE R6, R15.reuse, 0x4, R6 ;  /* 0x000000040f067825 */ /* 0x040fe400078e0206 */
[----:B------:R-:W3:Y:S02]  /*0410*/  LDG.E.EL R8, desc[UR4][R8.64] ;  /* 0x0000000408087981 */ /* 0x000ee4000c2e1900 */
[----:B------:R-:W-:Y:S02]  /*0420*/  IMAD.WIDE R10, R15, 0x4, R10 ;  /* 0x000000040f0a7825 */ /* 0x000fe400078e020a */
[----:B------:R-:W2:Y:S02]  /*0430*/  LDG.E.EL R6, desc[UR4][R6.64] ;  /* 0x0000000406067981 */ /* 0x000ea4000c2e1900 */
[----:B-1----:R-:W-:-:S02]  /*0440*/  IMAD.WIDE R4, R12, 0x4, R4 ;  /* 0x000000040c047825 */ /* 0x002fc400078e0204 */
[----:B------:R-:W3:Y:S01]  /*0450*/  LDG.E.EL R11, desc[UR4][R10.64] ;  /* 0x000000040a0b7981 */ /* 0x000ee2000c2e1900 */
[----:B------:R-:W1:Y:S03]  /*0460*/  LDC.64 R12, c[0x0][0x238] ;  /* 0x00008e00ff0c7b82 */ /* 0x000e660000000a00 */
[----:B------:R-:W4:Y:S01]  /*0470*/  LDG.E.EL.64 R4, desc[UR4][R4.64] ;  /* 0x0000000404047981 */ /* 0x000f22000c2e1b00 */
[----:B-1----:R-:W-:-:S04]  /*0480*/  IMAD.WIDE R12, R0, 0x4, R12 ;  /* 0x00000004000c7825 */ /* 0x002fc800078e020c */
[----:B--2---:R-:W-:Y:S01]  /*0490*/  FADD R14, -R3, R6 ;  /* 0x00000006030e7221 */ /* 0x004fe20000000100 */
[----:B---3--:R-:W-:-:S03]  /*04a0*/  FADD R15, -R8, R11 ;  /* 0x0000000b080f7221 */ /* 0x008fc60000000100 */
[----:B----4-:R-:W-:Y:S01]  /*04b0*/  FFMA R14, R4, R14, R3 ;  /* 0x0000000e040e7223 */ /* 0x010fe20000000003 */
[----:B------:R-:W-:-:S05]  /*04c0*/  FFMA R15, R5, R15, R8 ;  /* 0x0000000f050f7223 */ /* 0x000fca0000000008 */
[----:B------:R-:W-:Y:S01]  /*04d0*/  STG.E.64 desc[UR4][R12.64], R14 ;  /* 0x0000000e0c007986 */ /* 0x000fe2000c101b04 */
[----:B------:R-:W-:Y:S05]  /*04e0*/  EXIT ;  /* 0x000000000000794d */ /* 0x000fea0003800000 */
.L_x_0:
[----:B------:R-:W-:-:S00]  /*04f0*/  BRA `(.L_x_0) ;  /* 0xfffffffc00fc7947 */ /* 0x000fc0000383ffff */
[----:B------:R-:W-:-:S00]  /*0500*/  NOP ;  /* 0x0000000000007918 */ /* 0x000fc00000000000 */
[----:B------:R-:W-:-:S00]  /*0510*/  NOP ;  /* 0x0000000000007918 */ /* 0x000fc00000000000 */
[----:B------:R-:W-:-:S00]  /*0520*/  NOP ;  /* 0x0000000000007918 */ /* 0x000fc00000000000 */
[----:B------:R-:W-:-:S00]  /*0530*/  NOP ;  /* 0x0000000000007918 */ /* 0x000fc00000000000 */
[----:B------:R-:W-:-:S00]  /*0540*/  NOP ;  /* 0x0000000000007918 */ /* 0x000fc00000000000 */
[----:B------:R-:W-:-:S00]  /*0550*/  NOP ;  /* 0x0000000000007918 */ /* 0x000fc00000000000 */
[----:B------:R-:W-:-:S00]  /*0560*/  NOP ;  /* 0x0000000000007918 */ /* 0x000fc00000000000 */
[----:B------:R-:W-:-:S00]  /*0570*/  NOP ;  /* 0x0000000000007918 */ /* 0x000fc00000000000 */
.L_x_1:


//--------------------- .nv.constant0.triton_poi_fused__unsafe_index_add_mul_sub_23 --------------------------
	.section	.nv.constant0.triton_poi_fused__unsafe_index_add_mul_sub_23,"a",@progbits
	.sectionflags	@""
	.align	4
.nv.constant0.triton_poi_fused__unsafe_index_add_mul_sub_23:
	.zero		580
